	.headerflags	@"EF_CUDA_TEXMODE_UNIFIED EF_CUDA_64BIT_ADDRESS EF_CUDA_ACCELERATORS EF_CUDA_SM90 EF_CUDA_VIRTUAL_SM(EF_CUDA_SM90)"
	.elftype	@"ET_EXEC"


//--------------------- .nv.info                  --------------------------
	.section	.nv.info,"",@"SHT_CUDA_INFO"
	.align	4


	//----- nvinfo : EIATTR_REGCOUNT
	.align		4
        /*0000*/ 	.byte	0x04, 0x2f
        /*0002*/ 	.short	(.L_1 - .L_0)
	.align		4
.L_0:
        /*0004*/ 	.word	index@(triton_poi_fused__to_copy_1)
        /*0008*/ 	.word	0x0000000a


	//----- nvinfo : EIATTR_MIN_STACK_SIZE
	.align		4
.L_1:
        /*000c*/ 	.byte	0x04, 0x12
        /*000e*/ 	.short	(.L_3 - .L_2)
	.align		4
.L_2:
        /*0010*/ 	.word	index@(triton_poi_fused__to_copy_1)
        /*0014*/ 	.word	0x00000000


	//----- nvinfo : EIATTR_FRAME_SIZE
	.align		4
.L_3:
        /*0018*/ 	.byte	0x04, 0x11
        /*001a*/ 	.short	(.L_5 - .L_4)
	.align		4
.L_4:
        /*001c*/ 	.word	index@(triton_poi_fused__to_copy_1)
        /*0020*/ 	.word	0x00000000


	//----- nvinfo : EIATTR_MIN_STACK_SIZE
	.align		4
.L_5:
        /*0024*/ 	.byte	0x04, 0x12
        /*0026*/ 	.short	(.L_7 - .L_6)
	.align		4
.L_6:
        /*0028*/ 	.word	index@(triton_poi_fused__to_copy_1)
        /*002c*/ 	.word	0x00000000
.L_7:


//--------------------- .nv.info.triton_poi_fused__to_copy_1 --------------------------
	.section	.nv.info.triton_poi_fused__to_copy_1,"",@"SHT_CUDA_INFO"
	.sectionflags	@""
	.align	4


	//----- nvinfo : EIATTR_CUDA_API_VERSION
	.align		4
        /*0000*/ 	.byte	0x04, 0x37
        /*0002*/ 	.short	(.L_9 - .L_8)
.L_8:
        /*0004*/ 	.word	0x0000007c


	//----- nvinfo : EIATTR_KPARAM_INFO
	.align		4
.L_9:
        /*0008*/ 	.byte	0x04, 0x17
        /*000a*/ 	.short	(.L_11 - .L_10)
.L_10:
        /*000c*/ 	.word	0x00000000
        /*0010*/ 	.short	0x0001
        /*0012*/ 	.short	0x0008
        /*0014*/ 	.byte	0x00, 0xf0, 0x11, 0x00


	//----- nvinfo : EIATTR_KPARAM_INFO
	.align		4
.L_11:
        /*0018*/ 	.byte	0x04, 0x17
        /*001a*/ 	.short	(.L_13 - .L_12)
.L_12:
        /*001c*/ 	.word	0x00000000
        /*0020*/ 	.short	0x0000
        /*0022*/ 	.short	0x0000
        /*0024*/ 	.byte	0x00, 0xf4, 0x21, 0x00


	//----- nvinfo : EIATTR_SPARSE_MMA_MASK
	.align		4
.L_13:
        /*0028*/ 	.byte	0x03, 0x50
        /*002a*/ 	.short	0x0000


	//----- nvinfo : EIATTR_MAXREG_COUNT
	.align		4
        /*002c*/ 	.byte	0x03, 0x1b
        /*002e*/ 	.short	0x00ff


	//----- nvinfo : EIATTR_EXIT_INSTR_OFFSETS
	.align		4
        /*0030*/ 	.byte	0x04, 0x1c
        /*0032*/ 	.short	(.L_15 - .L_14)


	//   ....[0]....
.L_14:
        /*0034*/ 	.word	0x00000100


	//   ....[1]....
        /*0038*/ 	.word	0x00000130


	//----- nvinfo : EIATTR_REQNTID
	.align		4
.L_15:
        /*003c*/ 	.byte	0x04, 0x10
        /*003e*/ 	.short	(.L_17 - .L_16)
.L_16:
        /*0040*/ 	.word	0x00000020
        /*0044*/ 	.word	0x00000001
        /*0048*/ 	.word	0x00000001


	//----- nvinfo : EIATTR_CBANK_PARAM_SIZE
	.align		4
.L_17:
        /*004c*/ 	.byte	0x03, 0x19
        /*004e*/ 	.short	0x000c


	//----- nvinfo : EIATTR_PARAM_CBANK
	.align		4
        /*0050*/ 	.byte	0x04, 0x0a
        /*0052*/ 	.short	(.L_19 - .L_18)
	.align		4
.L_18:
        /*0054*/ 	.word	index@(.nv.constant0.triton_poi_fused__to_copy_1)
        /*0058*/ 	.short	0x0210
        /*005a*/ 	.short	0x000c


	//----- nvinfo : EIATTR_SW_WAR
	.align		4
.L_19:
        /*005c*/ 	.byte	0x04, 0x36
        /*005e*/ 	.short	(.L_21 - .L_20)
.L_20:
        /*0060*/ 	.word	0x00000008
.L_21:


//--------------------- .nv.callgraph             --------------------------
	.section	.nv.callgraph,"",@"SHT_CUDA_CALLGRAPH"
	.align	4
	.sectionentsize	8
	.align		4
        /*0000*/ 	.word	0x00000000
	.align		4
        /*0004*/ 	.word	0xffffffff
	.align		4
        /*0008*/ 	.word	0x00000000
	.align		4
        /*000c*/ 	.word	0xfffffffe
	.align		4
        /*0010*/ 	.word	0x00000000
	.align		4
        /*0014*/ 	.word	0xfffffffd
	.align		4
        /*0018*/ 	.word	0x00000000
	.align		4
        /*001c*/ 	.word	0xfffffffc


//--------------------- .text.triton_poi_fused__to_copy_1 --------------------------
	.section	.text.triton_poi_fused__to_copy_1,"ax",@progbits
	.align	128
        .global         triton_poi_fused__to_copy_1
        .type           triton_poi_fused__to_copy_1,@function
        .size           triton_poi_fused__to_copy_1,(.L_x_1 - triton_poi_fused__to_copy_1)
        .other          triton_poi_fused__to_copy_1,@"STO_CUDA_ENTRY STV_DEFAULT"
triton_poi_fused__to_copy_1:
.text.triton_poi_fused__to_copy_1:
[----:B------:R-:W0:Y:S02]  /*0000*/  LDC R1, c[0x0][0x28] ;  /* 0x00000a00ff017b82 */ /* 0x000e240000000800 */
[----:B------:R-:W1:Y:S01]  /*0010*/  S2R R6, SR_TID.X ;  /* 0x0000000000067919 */ /* 0x000e620000002100 */
[----:B------:R-:W-:Y:S01]  /*0020*/  IMAD.MOV.U32 R7, RZ, RZ, 0x3f000000 ;  /* 0x3f000000ff077424 */ /* 0x000fe200078e00ff */
[----:B------:R-:W2:Y:S01]  /*0030*/  LDC.64 R2, c[0x0][0x210] ;  /* 0x00008400ff027b82 */ /* 0x000ea20000000a00 */
[----:B------:R-:W3:Y:S01]  /*0040*/  S2R R5, SR_CTAID.X ;  /* 0x0000000000057919 */ /* 0x000ee20000002500 */
[C---:B-1----:R-:W-:Y:S02]  /*0050*/  LOP3.LUT R0, R6.reuse, 0xf, RZ, 0xc0, !PT ;  /* 0x0000000f06007812 */ /* 0x042fe400078ec0ff */
[----:B------:R-:W-:-:S03]  /*0060*/  LOP3.LUT P0, RZ, R6, 0x10, RZ, 0xc0, !PT ;  /* 0x0000001006ff7812 */ /* 0x000fc6000780c0ff */
[----:B---3--:R-:W-:-:S04]  /*0070*/  IMAD R5, R5, 0x10, R0 ;  /* 0x0000001005057824 */ /* 0x008fc800078e0200 */
[C---:B--2---:R-:W-:Y:S01]  /*0080*/  IMAD.WIDE R2, R5.reuse, 0x8, R2 ;  /* 0x0000000805027825 */ /* 0x044fe200078e0202 */
[----:B------:R-:W-:Y:S02]  /*0090*/  I2FP.F32.S32 R0, R5 ;  /* 0x0000000500007245 */ /* 0x000fe40000201400 */
[----:B------:R-:W-:-:S03]  /*00a0*/  ISETP.LT.AND P0, PT, R5, 0x10, !P0 ;  /* 0x000000100500780c */ /* 0x000fc60004701270 */
[----:B------:R-:W-:-:S04]  /*00b0*/  FADD R0, R0, 0.5 ;  /* 0x3f00000000007421 */ /* 0x000fc80000000000 */
[----:B------:R-:W-:-:S05]  /*00c0*/  FFMA R0, R0, R7, -0.5 ;  /* 0xbf00000000007423 */ /* 0x000fca0000000007 */
[----:B------:R-:W-:-:S04]  /*00d0*/  FMNMX R0, RZ, R0, !PT ;  /* 0x00000000ff007209 */ /* 0x000fc80007800000 */
[----:B------:R-:W1:Y:S02]  /*00e0*/  F2I.TRUNC.NTZ R4, R0 ;  /* 0x0000000000047305 */ /* 0x000e64000020f100 */
[----:B-1----:R-:W-:Y:S01]  /*00f0*/  SHF.R.S32.HI R5, RZ, 0x1f, R4 ;  /* 0x0000001fff057819 */ /* 0x002fe20000011404 */
[----:B------:R-:W-:Y:S06]  /*0100*/  @!P0 EXIT ;  /* 0x000000000000894d */ /* 0x000fec0003800000 */
[----:B------:R-:W-:Y:S02]  /*0110*/  ULDC.64 UR4, c[0x0][0x208] ;  /* 0x0000820000047ab9 */ /* 0x000fe40000000a00 */
[----:B------:R-:W-:Y:S01]  /*0120*/  STG.E.64 desc[UR4][R2.64], R4 ;  /* 0x0000000402007986 */ /* 0x000fe2000c101b04 */
[----:B------:R-:W-:Y:S05]  /*0130*/  EXIT ;  /* 0x000000000000794d */ /* 0x000fea0003800000 */
.L_x_0:
[----:B------:R-:W-:-:S00]  /*0140*/  BRA `(.L_x_0) ;  /* 0xfffffffc00fc7947 */ /* 0x000fc0000383ffff */
[----:B------:R-:W-:-:S00]  /*0150*/  NOP ;  /* 0x0000000000007918 */ /* 0x000fc00000000000 */
        /* <DEDUP_REMOVED lines=10> */
.L_x_1:


//--------------------- .nv.constant0.triton_poi_fused__to_copy_1 --------------------------
	.section	.nv.constant0.triton_poi_fused__to_copy_1,"a",@progbits
	.sectionflags	@""
	.align	4
.nv.constant0.triton_poi_fused__to_copy_1:
	.zero		540
